	.headerflags	@"EF_CUDA_TEXMODE_UNIFIED EF_CUDA_64BIT_ADDRESS EF_CUDA_SM89 EF_CUDA_VIRTUAL_SM(EF_CUDA_SM89)"
	.elftype	@"ET_EXEC"


//--------------------- .nv.info                  --------------------------
	.section	.nv.info,"",@"SHT_CUDA_INFO"
	.align	4


	//----- nvinfo : EIATTR_REGCOUNT
	.align		4
        /*0000*/ 	.byte	0x04, 0x2f
        /*0002*/ 	.short	(.L_1 - .L_0)
	.align		4
.L_0:
        /*0004*/ 	.word	index@(E_5_2n1)
        /*0008*/ 	.word	0x00000013


	//----- nvinfo : EIATTR_MIN_STACK_SIZE
	.align		4
.L_1:
        /*000c*/ 	.byte	0x04, 0x12
        /*000e*/ 	.short	(.L_3 - .L_2)
	.align		4
.L_2:
        /*0010*/ 	.word	index@(E_5_2n1)
        /*0014*/ 	.word	0x00000000


	//----- nvinfo : EIATTR_FRAME_SIZE
	.align		4
.L_3:
        /*0018*/ 	.byte	0x04, 0x11
        /*001a*/ 	.short	(.L_5 - .L_4)
	.align		4
.L_4:
        /*001c*/ 	.word	index@(E_5_2n1)
        /*0020*/ 	.word	0x00000000


	//----- nvinfo : EIATTR_MIN_STACK_SIZE
	.align		4
.L_5:
        /*0024*/ 	.byte	0x04, 0x12
        /*0026*/ 	.short	(.L_7 - .L_6)
	.align		4
.L_6:
        /*0028*/ 	.word	index@(E_5_2n1)
        /*002c*/ 	.word	0x00000000
.L_7:


//--------------------- .nv.info.E_5_2n1          --------------------------
	.section	.nv.info.E_5_2n1,"",@"SHT_CUDA_INFO"
	.sectionflags	@""
	.align	4


	//----- nvinfo : EIATTR_CUDA_API_VERSION
	.align		4
        /*0000*/ 	.byte	0x04, 0x37
        /*0002*/ 	.short	(.L_9 - .L_8)
.L_8:
        /*0004*/ 	.word	0x0000007d


	//----- nvinfo : EIATTR_PARAM_CBANK
	.align		4
.L_9:
        /*0008*/ 	.byte	0x04, 0x0a
        /*000a*/ 	.short	(.L_11 - .L_10)
	.align		4
.L_10:
        /*000c*/ 	.word	index@(.nv.constant0.E_5_2n1)
        /*0010*/ 	.short	0x0160
        /*0012*/ 	.short	0x0010


	//----- nvinfo : EIATTR_CBANK_PARAM_SIZE
	.align		4
.L_11:
        /*0014*/ 	.byte	0x03, 0x19
        /*0016*/ 	.short	0x0010


	//----- nvinfo : EIATTR_KPARAM_INFO
	.align		4
        /*0018*/ 	.byte	0x04, 0x17
        /*001a*/ 	.short	(.L_13 - .L_12)
.L_12:
        /*001c*/ 	.word	0x00000000
        /*0020*/ 	.short	0x0001
        /*0022*/ 	.short	0x0008
        /*0024*/ 	.byte	0x00, 0xf0, 0x21, 0x00


	//----- nvinfo : EIATTR_KPARAM_INFO
	.align		4
.L_13:
        /*0028*/ 	.byte	0x04, 0x17
        /*002a*/ 	.short	(.L_15 - .L_14)
.L_14:
        /*002c*/ 	.word	0x00000000
        /*0030*/ 	.short	0x0000
        /*0032*/ 	.short	0x0000
        /*0034*/ 	.byte	0x00, 0xf0, 0x21, 0x00


	//----- nvinfo : EIATTR_MAXREG_COUNT
	.align		4
.L_15:
        /*0038*/ 	.byte	0x03, 0x1b
        /*003a*/ 	.short	0x00ff


	//----- nvinfo : EIATTR_EXIT_INSTR_OFFSETS
	.align		4
        /*003c*/ 	.byte	0x04, 0x1c
        /*003e*/ 	.short	(.L_17 - .L_16)


	//   ....[0]....
.L_16:
        /*0040*/ 	.word	0x000000c0


	//----- nvinfo : EIATTR_MAX_THREADS
	.align		4
.L_17:
        /*0044*/ 	.byte	0x04, 0x05
        /*0046*/ 	.short	(.L_19 - .L_18)
.L_18:
        /*0048*/ 	.word	0x00000002
        /*004c*/ 	.word	0x00000001
        /*0050*/ 	.word	0x00000001
.L_19:


//--------------------- .nv.rel.action            --------------------------
	.section	.nv.rel.action,"",@"SHT_CUDA_RELOCINFO"
	.align	8
	.sectionentsize	8
        /*0000*/ 	.byte	0x73, 0x00, 0x00, 0x00, 0x00, 0x00, 0x00, 0x00, 0x00, 0x00, 0x00, 0x11, 0x25, 0x00, 0x05, 0x36


//--------------------- .nv.constant0.E_5_2n1     --------------------------
	.section	.nv.constant0.E_5_2n1,"a",@progbits
	.sectionflags	@""
	.align	4
.nv.constant0.E_5_2n1:
	.zero		368


//--------------------- .text.E_5_2n1             --------------------------
	.section	.text.E_5_2n1,"ax",@progbits
	.sectioninfo	@"SHI_REGISTERS=19"
	.align	128
        .global         E_5_2n1
        .type           E_5_2n1,@function
        .size           E_5_2n1,(.L_x_1 - E_5_2n1)
        .other          E_5_2n1,@"STO_CUDA_ENTRY STV_DEFAULT"
E_5_2n1:
.text.E_5_2n1:
[----:B------:R0:W0:-:S00]  /*0000*/  ULDC UR4, c[0x0][0x8c] ;  /* 0x0000230000047ab9 */ /* 0x0000002000000800 */
[----:B------:R-:W0:Y:S01]  /*0010*/  S2R R4, SR_CTAID.X ;  /* 0x0000000000047919 */ /* 0x000e222000002500 */
[----:B------:R-:W-:Y:S01]  /*0020*/  MOV R5, 0x4 ;  /* 0x0000000400057802 */ /* 0x000fe22000000f00 */
[----:B------:R-:W-:Y:S02]  /*0030*/  ULDC.64 UR4, c[0x0][0x118] ;  /* 0x0000460000047ab9 */ /* 0x000fe42000000a00 */
[----:B------:R-:W0:Y:S02]  /*0040*/  S2R R3, SR_TID.X ;  /* 0x0000000000037919 */ /* 0x000e242000002100 */
[----:B0-----:R-:W-:-:S05]  /*0050*/  LEA R4, R4, R3, 0x1 ;  /* 0x0000000304047211 */ /* 0x001fca20078e08ff */
[----:B------:R-:W-:-:S06]  /*0060*/  IMAD.WIDE R2, R4, R5, c[0x0][0x168] ;  /* 0x00005a0004027625 */ /* 0x000fcc20078e0205 */
[----:B------:R-:W2:Y:S01]  /*0070*/  LDG.E R2, desc[UR4][R2.64] ;  /* 0x0000000402027981 */ /* 0x000ea2200c1e1900 */
[----:B------:R-:W-:-:S05]  /*0080*/  MOV R5, 0x2 ;  /* 0x0000000200057802 */ /* 0x000fca2000000f00 */
[----:B------:R-:W-:Y:S01]  /*0090*/  IMAD.WIDE R4, R4, R5, c[0x0][0x160] ;  /* 0x0000580004047625 */ /* 0x000fe220078e0205 */
[----:B--2---:R-:W0:Y:S04]  /*00a0*/  F2I.U16.TRUNC.NTZ R7, R2 ;  /* 0x0000000200077305 */ /* 0x004e28200020e800 */
[----:B0-----:R-:W-:Y:S01]  /*00b0*/  STG.E.U16 desc[UR4][R4.64], R7 ;  /* 0x0000000704007986 */ /* 0x001fe2200c101504 */
[----:B------:R-:W-:Y:S05]  /*00c0*/  EXIT ;  /* 0x000000000000794d */ /* 0x000fea2003800000 */
.L_x_0:
[----:B------:R-:W-:-:S00]  /*00d0*/  BRA `(.L_x_0) ;  /* 0xfffffff000007947 */ /* 0x000fc0200383ffff */
[----:B------:R-:W-:-:S00]  /*00e0*/  NOP ;  /* 0x0000000000007918 */ /* 0x000fc02000000000 */
        /* <DEDUP_REMOVED lines=9> */
.L_x_1:
